	.headerflags	@"EF_CUDA_TEXMODE_UNIFIED EF_CUDA_64BIT_ADDRESS EF_CUDA_ACCELERATORS EF_CUDA_SM90 EF_CUDA_VIRTUAL_SM(EF_CUDA_SM90)"
	.elftype	@"ET_EXEC"


//--------------------- .nv.info                  --------------------------
	.section	.nv.info,"",@"SHT_CUDA_INFO"
	.align	4


	//----- nvinfo : EIATTR_REGCOUNT
	.align		4
        /*0000*/ 	.byte	0x04, 0x2f
        /*0002*/ 	.short	(.L_1 - .L_0)
	.align		4
.L_0:
        /*0004*/ 	.word	index@(triton_poi_fused_mul_8)
        /*0008*/ 	.word	0x0000000c


	//----- nvinfo : EIATTR_MIN_STACK_SIZE
	.align		4
.L_1:
        /*000c*/ 	.byte	0x04, 0x12
        /*000e*/ 	.short	(.L_3 - .L_2)
	.align		4
.L_2:
        /*0010*/ 	.word	index@(triton_poi_fused_mul_8)
        /*0014*/ 	.word	0x00000000


	//----- nvinfo : EIATTR_FRAME_SIZE
	.align		4
.L_3:
        /*0018*/ 	.byte	0x04, 0x11
        /*001a*/ 	.short	(.L_5 - .L_4)
	.align		4
.L_4:
        /*001c*/ 	.word	index@(triton_poi_fused_mul_8)
        /*0020*/ 	.word	0x00000000


	//----- nvinfo : EIATTR_MIN_STACK_SIZE
	.align		4
.L_5:
        /*0024*/ 	.byte	0x04, 0x12
        /*0026*/ 	.short	(.L_7 - .L_6)
	.align		4
.L_6:
        /*0028*/ 	.word	index@(triton_poi_fused_mul_8)
        /*002c*/ 	.word	0x00000000
.L_7:


//--------------------- .nv.info.triton_poi_fused_mul_8 --------------------------
	.section	.nv.info.triton_poi_fused_mul_8,"",@"SHT_CUDA_INFO"
	.sectionflags	@""
	.align	4


	//----- nvinfo : EIATTR_CUDA_API_VERSION
	.align		4
        /*0000*/ 	.byte	0x04, 0x37
        /*0002*/ 	.short	(.L_9 - .L_8)
.L_8:
        /*0004*/ 	.word	0x0000007c


	//----- nvinfo : EIATTR_KPARAM_INFO
	.align		4
.L_9:
        /*0008*/ 	.byte	0x04, 0x17
        /*000a*/ 	.short	(.L_11 - .L_10)
.L_10:
        /*000c*/ 	.word	0x00000000
        /*0010*/ 	.short	0x0002
        /*0012*/ 	.short	0x0010
        /*0014*/ 	.byte	0x00, 0xf0, 0x11, 0x00


	//----- nvinfo : EIATTR_KPARAM_INFO
	.align		4
.L_11:
        /*0018*/ 	.byte	0x04, 0x17
        /*001a*/ 	.short	(.L_13 - .L_12)
.L_12:
        /*001c*/ 	.word	0x00000000
        /*0020*/ 	.short	0x0001
        /*0022*/ 	.short	0x0008
        /*0024*/ 	.byte	0x00, 0xf4, 0x21, 0x00


	//----- nvinfo : EIATTR_KPARAM_INFO
	.align		4
.L_13:
        /*0028*/ 	.byte	0x04, 0x17
        /*002a*/ 	.short	(.L_15 - .L_14)
.L_14:
        /*002c*/ 	.word	0x00000000
        /*0030*/ 	.short	0x0000
        /*0032*/ 	.short	0x0000
        /*0034*/ 	.byte	0x00, 0xf4, 0x21, 0x00


	//----- nvinfo : EIATTR_SPARSE_MMA_MASK
	.align		4
.L_15:
        /*0038*/ 	.byte	0x03, 0x50
        /*003a*/ 	.short	0x0000


	//----- nvinfo : EIATTR_MAXREG_COUNT
	.align		4
        /*003c*/ 	.byte	0x03, 0x1b
        /*003e*/ 	.short	0x00ff


	//----- nvinfo : EIATTR_EXIT_INSTR_OFFSETS
	.align		4
        /*0040*/ 	.byte	0x04, 0x1c
        /*0042*/ 	.short	(.L_17 - .L_16)


	//   ....[0]....
.L_16:
        /*0044*/ 	.word	0x00000170


	//   ....[1]....
        /*0048*/ 	.word	0x00000190


	//----- nvinfo : EIATTR_REQNTID
	.align		4
.L_17:
        /*004c*/ 	.byte	0x04, 0x10
        /*004e*/ 	.short	(.L_19 - .L_18)
.L_18:
        /*0050*/ 	.word	0x00000020
        /*0054*/ 	.word	0x00000001
        /*0058*/ 	.word	0x00000001


	//----- nvinfo : EIATTR_CBANK_PARAM_SIZE
	.align		4
.L_19:
        /*005c*/ 	.byte	0x03, 0x19
        /*005e*/ 	.short	0x0014


	//----- nvinfo : EIATTR_PARAM_CBANK
	.align		4
        /*0060*/ 	.byte	0x04, 0x0a
        /*0062*/ 	.short	(.L_21 - .L_20)
	.align		4
.L_20:
        /*0064*/ 	.word	index@(.nv.constant0.triton_poi_fused_mul_8)
        /*0068*/ 	.short	0x0210
        /*006a*/ 	.short	0x0014


	//----- nvinfo : EIATTR_SW_WAR
	.align		4
.L_21:
        /*006c*/ 	.byte	0x04, 0x36
        /*006e*/ 	.short	(.L_23 - .L_22)
.L_22:
        /*0070*/ 	.word	0x00000008
.L_23:


//--------------------- .nv.callgraph             --------------------------
	.section	.nv.callgraph,"",@"SHT_CUDA_CALLGRAPH"
	.align	4
	.sectionentsize	8
	.align		4
        /*0000*/ 	.word	0x00000000
	.align		4
        /*0004*/ 	.word	0xffffffff
	.align		4
        /*0008*/ 	.word	0x00000000
	.align		4
        /*000c*/ 	.word	0xfffffffe
	.align		4
        /*0010*/ 	.word	0x00000000
	.align		4
        /*0014*/ 	.word	0xfffffffd
	.align		4
        /*0018*/ 	.word	0x00000000
	.align		4
        /*001c*/ 	.word	0xfffffffc


//--------------------- .text.triton_poi_fused_mul_8 --------------------------
	.section	.text.triton_poi_fused_mul_8,"ax",@progbits
	.align	128
        .global         triton_poi_fused_mul_8
        .type           triton_poi_fused_mul_8,@function
        .size           triton_poi_fused_mul_8,(.L_x_1 - triton_poi_fused_mul_8)
        .other          triton_poi_fused_mul_8,@"STO_CUDA_ENTRY STV_DEFAULT"
triton_poi_fused_mul_8:
.text.triton_poi_fused_mul_8:
[----:B------:R-:W0:Y:S02]  /*0000*/  LDC R1, c[0x0][0x28] ;  /* 0x00000a00ff017b82 */ /* 0x000e240000000800 */
[----:B------:R-:W1:Y:S01]  /*0010*/  S2R R0, SR_TID.X ;  /* 0x0000000000007919 */ /* 0x000e620000002100 */
[----:B------:R-:W2:Y:S01]  /*0020*/  LDC.64 R2, c[0x0][0x210] ;  /* 0x00008400ff027b82 */ /* 0x000ea20000000a00 */
[----:B------:R-:W-:Y:S01]  /*0030*/  ULDC.64 UR4, c[0x0][0x208] ;  /* 0x0000820000047ab9 */ /* 0x000fe20000000a00 */
[----:B------:R-:W3:Y:S06]  /*0040*/  S2R R7, SR_CTAID.X ;  /* 0x0000000000077919 */ /* 0x000eec0000002500 */
[----:B------:R-:W4:Y:S01]  /*0050*/  LDC.64 R4, c[0x0][0x218] ;  /* 0x00008600ff047b82 */ /* 0x000f220000000a00 */
[----:B-1----:R-:W-:Y:S01]  /*0060*/  IMAD.SHL.U32 R0, R0, 0x2, RZ ;  /* 0x0000000200007824 */ /* 0x002fe200078e00ff */
[----:B---3--:R-:W-:-:S04]  /*0070*/  SHF.R.S32.HI R6, RZ, 0x19, R7 ;  /* 0x00000019ff067819 */ /* 0x008fc80000011407 */
[----:B------:R-:W-:-:S05]  /*0080*/  LOP3.LUT R0, R0, 0x3e, RZ, 0xc0, !PT ;  /* 0x0000003e00007812 */ /* 0x000fca00078ec0ff */
[----:B------:R-:W-:Y:S01]  /*0090*/  IMAD R7, R7, 0x40, R0 ;  /* 0x0000004007077824 */ /* 0x000fe200078e0200 */
[----:B------:R-:W-:-:S03]  /*00a0*/  SGXT R0, R6, 0x1 ;  /* 0x000000010600781a */ /* 0x000fc60000000200 */
[C---:B--2---:R-:W-:Y:S01]  /*00b0*/  IMAD.WIDE R2, R7.reuse, 0x4, R2 ;  /* 0x0000000407027825 */ /* 0x044fe200078e0202 */
[----:B------:R-:W-:Y:S02]  /*00c0*/  LEA.HI R0, R0, R7, RZ, 0x2 ;  /* 0x0000000700007211 */ /* 0x000fe400078f10ff */
[----:B------:R-:W-:Y:S02]  /*00d0*/  ISETP.GE.AND P0, PT, R7, 0x40, PT ;  /* 0x000000400700780c */ /* 0x000fe40003f06270 */
[----:B------:R-:W-:-:S05]  /*00e0*/  LOP3.LUT R0, R0, 0xfffffffc, RZ, 0xc0, !PT ;  /* 0xfffffffc00007812 */ /* 0x000fca00078ec0ff */
[----:B------:R-:W-:Y:S01]  /*00f0*/  IMAD.IADD R9, R7, 0x1, -R0 ;  /* 0x0000000107097824 */ /* 0x000fe200078e0a00 */
[----:B------:R-:W-:-:S03]  /*0100*/  CS2R R6, SRZ ;  /* 0x0000000000067805 */ /* 0x000fc6000001ff00 */
[----:B----4-:R-:W-:Y:S01]  /*0110*/  IMAD.WIDE R4, R9, 0x4, R4 ;  /* 0x0000000409047825 */ /* 0x010fe200078e0204 */
[----:B------:R-:W-:Y:S02]  /*0120*/  CS2R R8, SRZ ;  /* 0x0000000000087805 */ /* 0x000fe4000001ff00 */
[----:B------:R-:W2:Y:S04]  /*0130*/  @!P0 LDG.E.64 R6, desc[UR4][R2.64] ;  /* 0x0000000402068981 */ /* 0x000ea8000c1e1b00 */
[----:B------:R-:W2:Y:S02]  /*0140*/  @!P0 LDG.E.EL.64 R8, desc[UR4][R4.64] ;  /* 0x0000000404088981 */ /* 0x000ea4000c2e1b00 */
[----:B--2---:R-:W-:Y:S01]  /*0150*/  FADD R6, R8, R6 ;  /* 0x0000000608067221 */ /* 0x004fe20000000000 */
[----:B------:R-:W-:Y:S01]  /*0160*/  FADD R7, R9, R7 ;  /* 0x0000000709077221 */ /* 0x000fe20000000000 */
[----:B------:R-:W-:Y:S06]  /*0170*/  @P0 EXIT ;  /* 0x000000000000094d */ /* 0x000fec0003800000 */
[----:B------:R-:W-:Y:S01]  /*0180*/  STG.E.64 desc[UR4][R2.64], R6 ;  /* 0x0000000602007986 */ /* 0x000fe2000c101b04 */
[----:B------:R-:W-:Y:S05]  /*0190*/  EXIT ;  /* 0x000000000000794d */ /* 0x000fea0003800000 */
.L_x_0:
[----:B------:R-:W-:-:S00]  /*01a0*/  BRA `(.L_x_0) ;  /* 0xfffffffc00fc7947 */ /* 0x000fc0000383ffff */
[----:B------:R-:W-:-:S00]  /*01b0*/  NOP ;  /* 0x0000000000007918 */ /* 0x000fc00000000000 */
        /* <DEDUP_REMOVED lines=12> */
.L_x_1:


//--------------------- .nv.constant0.triton_poi_fused_mul_8 --------------------------
	.section	.nv.constant0.triton_poi_fused_mul_8,"a",@progbits
	.sectionflags	@""
	.align	4
.nv.constant0.triton_poi_fused_mul_8:
	.zero		548
